	.headerflags	@"EF_CUDA_TEXMODE_UNIFIED EF_CUDA_64BIT_ADDRESS EF_CUDA_ACCELERATORS EF_CUDA_SM90 EF_CUDA_VIRTUAL_SM(EF_CUDA_SM90)"
	.elftype	@"ET_EXEC"


//--------------------- .nv.info                  --------------------------
	.section	.nv.info,"",@"SHT_CUDA_INFO"
	.align	4


	//----- nvinfo : EIATTR_REGCOUNT
	.align		4
        /*0000*/ 	.byte	0x04, 0x2f
        /*0002*/ 	.short	(.L_1 - .L_0)
	.align		4
.L_0:
        /*0004*/ 	.word	index@(triton_poi_fused_cat_11)
        /*0008*/ 	.word	0x00000012


	//----- nvinfo : EIATTR_MIN_STACK_SIZE
	.align		4
.L_1:
        /*000c*/ 	.byte	0x04, 0x12
        /*000e*/ 	.short	(.L_3 - .L_2)
	.align		4
.L_2:
        /*0010*/ 	.word	index@(triton_poi_fused_cat_11)
        /*0014*/ 	.word	0x00000000


	//----- nvinfo : EIATTR_FRAME_SIZE
	.align		4
.L_3:
        /*0018*/ 	.byte	0x04, 0x11
        /*001a*/ 	.short	(.L_5 - .L_4)
	.align		4
.L_4:
        /*001c*/ 	.word	index@(triton_poi_fused_cat_11)
        /*0020*/ 	.word	0x00000000


	//----- nvinfo : EIATTR_MIN_STACK_SIZE
	.align		4
.L_5:
        /*0024*/ 	.byte	0x04, 0x12
        /*0026*/ 	.short	(.L_7 - .L_6)
	.align		4
.L_6:
        /*0028*/ 	.word	index@(triton_poi_fused_cat_11)
        /*002c*/ 	.word	0x00000000
.L_7:


//--------------------- .nv.info.triton_poi_fused_cat_11 --------------------------
	.section	.nv.info.triton_poi_fused_cat_11,"",@"SHT_CUDA_INFO"
	.sectionflags	@""
	.align	4


	//----- nvinfo : EIATTR_CUDA_API_VERSION
	.align		4
        /*0000*/ 	.byte	0x04, 0x37
        /*0002*/ 	.short	(.L_9 - .L_8)
.L_8:
        /*0004*/ 	.word	0x0000007c


	//----- nvinfo : EIATTR_KPARAM_INFO
	.align		4
.L_9:
        /*0008*/ 	.byte	0x04, 0x17
        /*000a*/ 	.short	(.L_11 - .L_10)
.L_10:
        /*000c*/ 	.word	0x00000000
        /*0010*/ 	.short	0x0003
        /*0012*/ 	.short	0x0018
        /*0014*/ 	.byte	0x00, 0xf0, 0x11, 0x00


	//----- nvinfo : EIATTR_KPARAM_INFO
	.align		4
.L_11:
        /*0018*/ 	.byte	0x04, 0x17
        /*001a*/ 	.short	(.L_13 - .L_12)
.L_12:
        /*001c*/ 	.word	0x00000000
        /*0020*/ 	.short	0x0002
        /*0022*/ 	.short	0x0010
        /*0024*/ 	.byte	0x00, 0xf4, 0x21, 0x00


	//----- nvinfo : EIATTR_KPARAM_INFO
	.align		4
.L_13:
        /*0028*/ 	.byte	0x04, 0x17
        /*002a*/ 	.short	(.L_15 - .L_14)
.L_14:
        /*002c*/ 	.word	0x00000000
        /*0030*/ 	.short	0x0001
        /*0032*/ 	.short	0x0008
        /*0034*/ 	.byte	0x00, 0xf4, 0x21, 0x00


	//----- nvinfo : EIATTR_KPARAM_INFO
	.align		4
.L_15:
        /*0038*/ 	.byte	0x04, 0x17
        /*003a*/ 	.short	(.L_17 - .L_16)
.L_16:
        /*003c*/ 	.word	0x00000000
        /*0040*/ 	.short	0x0000
        /*0042*/ 	.short	0x0000
        /*0044*/ 	.byte	0x00, 0xf4, 0x21, 0x00


	//----- nvinfo : EIATTR_SPARSE_MMA_MASK
	.align		4
.L_17:
        /*0048*/ 	.byte	0x03, 0x50
        /*004a*/ 	.short	0x0000


	//----- nvinfo : EIATTR_MAXREG_COUNT
	.align		4
        /*004c*/ 	.byte	0x03, 0x1b
        /*004e*/ 	.short	0x00ff


	//----- nvinfo : EIATTR_EXIT_INSTR_OFFSETS
	.align		4
        /*0050*/ 	.byte	0x04, 0x1c
        /*0052*/ 	.short	(.L_19 - .L_18)


	//   ....[0]....
.L_18:
        /*0054*/ 	.word	0x00000330


	//----- nvinfo : EIATTR_REQNTID
	.align		4
.L_19:
        /*0058*/ 	.byte	0x04, 0x10
        /*005a*/ 	.short	(.L_21 - .L_20)
.L_20:
        /*005c*/ 	.word	0x00000080
        /*0060*/ 	.word	0x00000001
        /*0064*/ 	.word	0x00000001


	//----- nvinfo : EIATTR_CBANK_PARAM_SIZE
	.align		4
.L_21:
        /*0068*/ 	.byte	0x03, 0x19
        /*006a*/ 	.short	0x001c


	//----- nvinfo : EIATTR_PARAM_CBANK
	.align		4
        /*006c*/ 	.byte	0x04, 0x0a
        /*006e*/ 	.short	(.L_23 - .L_22)
	.align		4
.L_22:
        /*0070*/ 	.word	index@(.nv.constant0.triton_poi_fused_cat_11)
        /*0074*/ 	.short	0x0210
        /*0076*/ 	.short	0x001c


	//----- nvinfo : EIATTR_SW_WAR
	.align		4
.L_23:
        /*0078*/ 	.byte	0x04, 0x36
        /*007a*/ 	.short	(.L_25 - .L_24)
.L_24:
        /*007c*/ 	.word	0x00000008
.L_25:


//--------------------- .nv.callgraph             --------------------------
	.section	.nv.callgraph,"",@"SHT_CUDA_CALLGRAPH"
	.align	4
	.sectionentsize	8
	.align		4
        /*0000*/ 	.word	0x00000000
	.align		4
        /*0004*/ 	.word	0xffffffff
	.align		4
        /*0008*/ 	.word	0x00000000
	.align		4
        /*000c*/ 	.word	0xfffffffe
	.align		4
        /*0010*/ 	.word	0x00000000
	.align		4
        /*0014*/ 	.word	0xfffffffd
	.align		4
        /*0018*/ 	.word	0x00000000
	.align		4
        /*001c*/ 	.word	0xfffffffc


//--------------------- .text.triton_poi_fused_cat_11 --------------------------
	.section	.text.triton_poi_fused_cat_11,"ax",@progbits
	.align	128
        .global         triton_poi_fused_cat_11
        .type           triton_poi_fused_cat_11,@function
        .size           triton_poi_fused_cat_11,(.L_x_1 - triton_poi_fused_cat_11)
        .other          triton_poi_fused_cat_11,@"STO_CUDA_ENTRY STV_DEFAULT"
triton_poi_fused_cat_11:
.text.triton_poi_fused_cat_11:
[----:B------:R-:W-:Y:S01]  /*0000*/  LDC R1, c[0x0][0x28] ;  /* 0x00000a00ff017b82 */ /* 0x000fe20000000800 */
[----:B------:R-:W1:Y:S01]  /*0010*/  S2R R0, SR_TID.X ;  /* 0x0000000000007919 */ /* 0x000e620000002100 */
[----:B------:R-:W-:Y:S01]  /*0020*/  ULDC.64 UR4, c[0x0][0x218] ;  /* 0x0000860000047ab9 */ /* 0x000fe20000000a00 */
[----:B------:R-:W-:Y:S02]  /*0030*/  CS2R R12, SRZ ;  /* 0x00000000000c7805 */ /* 0x000fe4000001ff00 */
[----:B------:R-:W-:Y:S01]  /*0040*/  CS2R R14, SRZ ;  /* 0x00000000000e7805 */ /* 0x000fe2000001ff00 */
[----:B------:R-:W2:Y:S01]  /*0050*/  S2R R3, SR_CTAID.X ;  /* 0x0000000000037919 */ /* 0x000ea20000002500 */
[----:B-1----:R-:W-:-:S05]  /*0060*/  IMAD.SHL.U32 R0, R0, 0x4, RZ ;  /* 0x0000000400007824 */ /* 0x002fca00078e00ff */
[----:B------:R-:W-:-:S05]  /*0070*/  LOP3.LUT R0, R0, 0x1fc, RZ, 0xc0, !PT ;  /* 0x000001fc00007812 */ /* 0x000fca00078ec0ff */
[----:B--2---:R-:W-:-:S05]  /*0080*/  IMAD R0, R3, 0x200, R0 ;  /* 0x0000020003007824 */ /* 0x004fca00078e0200 */
[----:B------:R-:W-:-:S04]  /*0090*/  SHF.R.S32.HI R3, RZ, 0x1f, R0 ;  /* 0x0000001fff037819 */ /* 0x000fc80000011400 */
[CC--:B------:R-:W-:Y:S02]  /*00a0*/  LEA.HI R4, R3.reuse, R0.reuse, RZ, 0x4 ;  /* 0x0000000003047211 */ /* 0x0c0fe400078f20ff */
[----:B------:R-:W-:Y:S02]  /*00b0*/  LEA.HI R8, R3, R0, RZ, 0xe ;  /* 0x0000000003087211 */ /* 0x000fe400078f70ff */
[--C-:B------:R-:W-:Y:S02]  /*00c0*/  SHF.R.S32.HI R5, RZ, 0x4, R4.reuse ;  /* 0x00000004ff057819 */ /* 0x100fe40000011404 */
[----:B------:R-:W-:Y:S02]  /*00d0*/  SHF.R.S32.HI R2, RZ, 0x1f, R4 ;  /* 0x0000001fff027819 */ /* 0x000fe40000011404 */
[----:B------:R-:W-:Y:S02]  /*00e0*/  SHF.R.S32.HI R9, RZ, 0xe, R8 ;  /* 0x0000000eff097819 */ /* 0x000fe40000011408 */
[----:B------:R-:W-:-:S02]  /*00f0*/  LEA.HI R6, R2, R5, RZ, 0xa ;  /* 0x0000000502067211 */ /* 0x000fc400078f50ff */
[----:B------:R-:W1:Y:S01]  /*0100*/  LDC.64 R2, c[0x0][0x210] ;  /* 0x00008400ff027b82 */ /* 0x000e620000000a00 */
[----:B------:R-:W-:Y:S01]  /*0110*/  LOP3.LUT R7, R4, 0xfffffff0, RZ, 0xc0, !PT ;  /* 0xfffffff004077812 */ /* 0x000fe200078ec0ff */
[----:B------:R-:W-:Y:S01]  /*0120*/  IMAD.SHL.U32 R4, R9, 0x2000, RZ ;  /* 0x0000200009047824 */ /* 0x000fe200078e00ff */
[----:B------:R-:W-:-:S03]  /*0130*/  LOP3.LUT R6, R6, 0xfffffc00, RZ, 0xc0, !PT ;  /* 0xfffffc0006067812 */ /* 0x000fc600078ec0ff */
[----:B------:R-:W-:Y:S02]  /*0140*/  IMAD.IADD R7, R0, 0x1, -R7 ;  /* 0x0000000100077824 */ /* 0x000fe400078e0a07 */
[----:B------:R-:W-:Y:S01]  /*0150*/  IMAD.IADD R6, R5, 0x1, -R6 ;  /* 0x0000000105067824 */ /* 0x000fe200078e0a06 */
[----:B------:R-:W-:Y:S02]  /*0160*/  LOP3.LUT R5, R8, 0xffffc000, RZ, 0xc0, !PT ;  /* 0xffffc00008057812 */ /* 0x000fe400078ec0ff */
[----:B------:R-:W-:Y:S01]  /*0170*/  SHF.R.S32.HI R10, RZ, 0x1f, R7 ;  /* 0x0000001fff0a7819 */ /* 0x000fe20000011407 */
[----:B------:R-:W-:Y:S01]  /*0180*/  IMAD.SHL.U32 R9, R6, 0x10, RZ ;  /* 0x0000001006097824 */ /* 0x000fe200078e00ff */
[--C-:B------:R-:W-:Y:S02]  /*0190*/  SHF.R.S32.HI R8, RZ, 0x1f, R4.reuse ;  /* 0x0000001fff087819 */ /* 0x100fe40000011404 */
[----:B------:R-:W-:Y:S02]  /*01a0*/  IADD3 R5, R4, R0, -R5 ;  /* 0x0000000004057210 */ /* 0x000fe40007ffe805 */
[----:B------:R-:W-:-:S02]  /*01b0*/  IADD3 R7, P0, P1, R9, R7, R4 ;  /* 0x0000000709077210 */ /* 0x000fc4000791e004 */
[----:B------:R-:W-:-:S04]  /*01c0*/  SHF.R.S32.HI R9, RZ, 0x1f, R9 ;  /* 0x0000001fff097819 */ /* 0x000fc80000011409 */
[----:B------:R-:W-:Y:S01]  /*01d0*/  IADD3.X R10, R9, R10, R8, P0, P1 ;  /* 0x0000000a090a7210 */ /* 0x000fe200007e2408 */
[----:B-1----:R-:W-:Y:S01]  /*01e0*/  IMAD.WIDE R2, R5, 0x4, R2 ;  /* 0x0000000405027825 */ /* 0x002fe200078e0202 */
[C---:B------:R-:W-:Y:S02]  /*01f0*/  ISETP.GE.AND P1, PT, R6.reuse, 0x200, PT ;  /* 0x000002000600780c */ /* 0x040fe40003f26270 */
[----:B------:R-:W-:Y:S02]  /*0200*/  CS2R R4, SRZ ;  /* 0x0000000000047805 */ /* 0x000fe4000001ff00 */
[----:B------:R-:W-:Y:S02]  /*0210*/  ISETP.GT.AND P0, PT, R6, 0x1ff, PT ;  /* 0x000001ff0600780c */ /* 0x000fe40003f04270 */
[----:B------:R-:W-:-:S04]  /*0220*/  LEA R8, P2, R7, UR4, 0x2 ;  /* 0x0000000407087c11 */ /* 0x000fc8000f8410ff */
[----:B------:R-:W-:Y:S02]  /*0230*/  LEA.HI.X R9, R7, UR5, R10, 0x2, P2 ;  /* 0x0000000507097c11 */ /* 0x000fe400090f140a */
[----:B------:R-:W-:Y:S01]  /*0240*/  CS2R R6, SRZ ;  /* 0x0000000000067805 */ /* 0x000fe2000001ff00 */
[----:B------:R-:W-:Y:S01]  /*0250*/  ULDC.64 UR4, c[0x0][0x208] ;  /* 0x0000820000047ab9 */ /* 0x000fe20000000a00 */
[----:B------:R-:W1:Y:S01]  /*0260*/  LDC.64 R10, c[0x0][0x220] ;  /* 0x00008800ff0a7b82 */ /* 0x000e620000000a00 */
[----:B------:R1:W2:Y:S04]  /*0270*/  @!P1 LDG.E.128 R12, desc[UR4][R2.64] ;  /* 0x00000004020c9981 */ /* 0x0002a8000c1e1d00 */
[----:B------:R-:W3:Y:S01]  /*0280*/  @P0 LDG.E.128 R4, desc[UR4][R8.64+-0x8000] ;  /* 0xff80000408040981 */ /* 0x000ee2000c1e1d00 */
[----:B-1----:R-:W-:Y:S01]  /*0290*/  IMAD.WIDE R2, R0, 0x4, R10 ;  /* 0x0000000400027825 */ /* 0x002fe200078e020a */
[----:B--2---:R-:W-:-:S02]  /*02a0*/  SEL R12, R12, RZ, !P1 ;  /* 0x000000ff0c0c7207 */ /* 0x004fc40004800000 */
[----:B------:R-:W-:Y:S02]  /*02b0*/  SEL R13, R13, RZ, !P1 ;  /* 0x000000ff0d0d7207 */ /* 0x000fe40004800000 */
[----:B------:R-:W-:Y:S02]  /*02c0*/  SEL R14, R14, RZ, !P1 ;  /* 0x000000ff0e0e7207 */ /* 0x000fe40004800000 */
[----:B------:R-:W-:Y:S02]  /*02d0*/  SEL R15, R15, RZ, !P1 ;  /* 0x000000ff0f0f7207 */ /* 0x000fe40004800000 */
[----:B---3--:R-:W-:Y:S02]  /*02e0*/  @P1 SEL R12, R4, RZ, P0 ;  /* 0x000000ff040c1207 */ /* 0x008fe40000000000 */
[----:B------:R-:W-:Y:S02]  /*02f0*/  @P1 SEL R13, R5, RZ, P0 ;  /* 0x000000ff050d1207 */ /* 0x000fe40000000000 */
[----:B------:R-:W-:-:S02]  /*0300*/  @P1 SEL R14, R6, RZ, P0 ;  /* 0x000000ff060e1207 */ /* 0x000fc40000000000 */
[----:B------:R-:W-:-:S05]  /*0310*/  @P1 SEL R15, R7, RZ, P0 ;  /* 0x000000ff070f1207 */ /* 0x000fca0000000000 */
[----:B------:R-:W-:Y:S01]  /*0320*/  STG.E.128 desc[UR4][R2.64], R12 ;  /* 0x0000000c02007986 */ /* 0x000fe2000c101d04 */
[----:B------:R-:W-:Y:S05]  /*0330*/  EXIT ;  /* 0x000000000000794d */ /* 0x000fea0003800000 */
.L_x_0:
[----:B------:R-:W-:-:S00]  /*0340*/  BRA `(.L_x_0) ;  /* 0xfffffffc00fc7947 */ /* 0x000fc0000383ffff */
[----:B------:R-:W-:-:S00]  /*0350*/  NOP ;  /* 0x0000000000007918 */ /* 0x000fc00000000000 */
        /* <DEDUP_REMOVED lines=10> */
.L_x_1:


//--------------------- .nv.constant0.triton_poi_fused_cat_11 --------------------------
	.section	.nv.constant0.triton_poi_fused_cat_11,"a",@progbits
	.sectionflags	@""
	.align	4
.nv.constant0.triton_poi_fused_cat_11:
	.zero		556
